	.target	sm_100a

	.elftype	@"ET_EXEC"


//--------------------- .note.nv.tkinfo           --------------------------
	.section	.note.nv.tkinfo,"",@"SHT_NOTE"
	.sectionflags	@"SHF_NOTE_NV_TKINFO"
	.tkinfo
        /*0018*/ 	.word	0x00000081
        /*0030*/ 	.string	""
        /*0030*/ 	.string	"ptxas-blackwell"
        /*0030*/ 	.string	"Cuda compilation tools, release 12.9, V12.9.86"
        /*0030*/ 	.string	"Build cuda_12.9.r12.9/compiler.36037853_0"
        /*0030*/ 	.string	"-v  -suppress-debug-info  -lineinfo  -arch sm_100a "



//--------------------- .note.nv.cuver            --------------------------
	.section	.note.nv.cuver,"",@"SHT_NOTE"
	.sectionflags	@"SHF_NOTE_NV_CUVER"
        /*0018*/ 	.short	0x0001
        /*001a*/ 	.short	0x0064
        /*001c*/ 	.short	0x0001
        /*001e*/ 	.short	0x0000
        /*0020*/ 	.short	0x0001
        /*0022*/ 	.short	0x0000


//--------------------- .nv.info                  --------------------------
	.section	.nv.info,"",@"SHT_CUDA_INFO"
	.align	4


	//----- nvinfo : EIATTR_REGCOUNT
	.align		4
        /*0000*/ 	.byte	0x04, 0x2f
        /*0002*/ 	.short	(.L_4 - .L_3)
	.align		4
.L_3:
        /*0004*/ 	.word	index@(gluon_mma)
        /*0008*/ 	.word	0x00000028


	//----- nvinfo : EIATTR_FRAME_SIZE
	.align		4
.L_4:
        /*000c*/ 	.byte	0x04, 0x11
        /*000e*/ 	.short	(.L_6 - .L_5)
	.align		4
.L_5:
        /*0010*/ 	.word	index@($__internal_2_$__cuda_sm10x_tcgen05_guardrail_trap_unallocated_columns_being_dealloced)
        /*0014*/ 	.word	0x00000000


	//----- nvinfo : EIATTR_FRAME_SIZE
	.align		4
.L_6:
        /*0018*/ 	.byte	0x04, 0x11
        /*001a*/ 	.short	(.L_8 - .L_7)
	.align		4
.L_7:
        /*001c*/ 	.word	index@($__internal_1_$__cuda_sm10x_tcgen05_guardrail_trap_phase_invalid_during_alloc)
        /*0020*/ 	.word	0x00000000


	//----- nvinfo : EIATTR_FRAME_SIZE
	.align		4
.L_8:
        /*0024*/ 	.byte	0x04, 0x11
        /*0026*/ 	.short	(.L_10 - .L_9)
	.align		4
.L_9:
        /*0028*/ 	.word	index@($__internal_0_$__cuda_sm10x_tcgen05_guardrail_trap_col_being_dealloced_not_returned_by_alloc)
        /*002c*/ 	.word	0x00000000


	//----- nvinfo : EIATTR_FRAME_SIZE
	.align		4
.L_10:
        /*0030*/ 	.byte	0x04, 0x11
        /*0032*/ 	.short	(.L_12 - .L_11)
	.align		4
.L_11:
        /*0034*/ 	.word	index@(gluon_mma)
        /*0038*/ 	.word	0x00000000


	//----- nvinfo : EIATTR_MIN_STACK_SIZE
	.align		4
.L_12:
        /*003c*/ 	.byte	0x04, 0x12
        /*003e*/ 	.short	(.L_14 - .L_13)
	.align		4
.L_13:
        /*0040*/ 	.word	index@(gluon_mma)
        /*0044*/ 	.word	0x00000000
.L_14:


//--------------------- .nv.info.gluon_mma        --------------------------
	.section	.nv.info.gluon_mma,"",@"SHT_CUDA_INFO"
	.sectionflags	@""
	.align	4


	//----- nvinfo : EIATTR_CUDA_API_VERSION
	.align		4
        /*0000*/ 	.byte	0x04, 0x37
        /*0002*/ 	.short	(.L_16 - .L_15)
.L_15:
        /*0004*/ 	.word	0x00000081


	//----- nvinfo : EIATTR_KPARAM_INFO
	.align		4
.L_16:
        /*0008*/ 	.byte	0x04, 0x17
        /*000a*/ 	.short	(.L_18 - .L_17)
.L_17:
        /*000c*/ 	.word	0x00000000
        /*0010*/ 	.short	0x0004
        /*0012*/ 	.short	0x0020
        /*0014*/ 	.byte	0x00, 0xf4, 0x21, 0x00


	//----- nvinfo : EIATTR_KPARAM_INFO
	.align		4
.L_18:
        /*0018*/ 	.byte	0x04, 0x17
        /*001a*/ 	.short	(.L_20 - .L_19)
.L_19:
        /*001c*/ 	.word	0x00000000
        /*0020*/ 	.short	0x0003
        /*0022*/ 	.short	0x0018
        /*0024*/ 	.byte	0x00, 0xf4, 0x21, 0x00


	//----- nvinfo : EIATTR_KPARAM_INFO
	.align		4
.L_20:
        /*0028*/ 	.byte	0x04, 0x17
        /*002a*/ 	.short	(.L_22 - .L_21)
.L_21:
        /*002c*/ 	.word	0x00000000
        /*0030*/ 	.short	0x0002
        /*0032*/ 	.short	0x0010
        /*0034*/ 	.byte	0x00, 0xf4, 0x21, 0x00


	//----- nvinfo : EIATTR_KPARAM_INFO
	.align		4
.L_22:
        /*0038*/ 	.byte	0x04, 0x17
        /*003a*/ 	.short	(.L_24 - .L_23)
.L_23:
        /*003c*/ 	.word	0x00000000
        /*0040*/ 	.short	0x0001
        /*0042*/ 	.short	0x0008
        /*0044*/ 	.byte	0x00, 0xf4, 0x21, 0x00


	//----- nvinfo : EIATTR_KPARAM_INFO
	.align		4
.L_24:
        /*0048*/ 	.byte	0x04, 0x17
        /*004a*/ 	.short	(.L_26 - .L_25)
.L_25:
        /*004c*/ 	.word	0x00000000
        /*0050*/ 	.short	0x0000
        /*0052*/ 	.short	0x0000
        /*0054*/ 	.byte	0x00, 0xf4, 0x21, 0x00


	//----- nvinfo : EIATTR_AT_ENTRY_FRAGMENTS
	.align		4
.L_26:
        /*0058*/ 	.byte	0x04, 0x4f
        /*005a*/ 	.short	(.L_28 - .L_27)


	//   ....[0]....
.L_27:
        /*005c*/ 	.word	0x00000004


	//----- nvinfo : EIATTR_RESERVED_SMEM_USED
	.align		4
.L_28:
        /*0060*/ 	.byte	0x01, 0x41
	.zero		2


	//----- nvinfo : EIATTR_SPARSE_MMA_MASK
	.align		4
        /*0064*/ 	.byte	0x03, 0x50
        /*0066*/ 	.short	0x0000


	//----- nvinfo : EIATTR_TCGEN05_1CTA_USED
	.align		4
        /*0068*/ 	.byte	0x01, 0x51
	.zero		2


	//----- nvinfo : EIATTR_MAXREG_COUNT
	.align		4
        /*006c*/ 	.byte	0x03, 0x1b
        /*006e*/ 	.short	0x00ff


	//----- nvinfo : EIATTR_NUM_BARRIERS
	.align		4
        /*0070*/ 	.byte	0x02, 0x4c
        /*0072*/ 	.byte	0x01
	.zero		1


	//----- nvinfo : EIATTR_INT_WARP_WIDE_INSTR_OFFSETS
	.align		4
        /*0074*/ 	.byte	0x04, 0x31
        /*0076*/ 	.short	(.L_30 - .L_29)


	//   ....[0]....
.L_29:
        /*0078*/ 	.word	0x00000950


	//   ....[1]....
        /*007c*/ 	.word	0x000009d0


	//   ....[2]....
        /*0080*/ 	.word	0x00000d50


	//   ....[3]....
        /*0084*/ 	.word	0x00000d60


	//   ....[4]....
        /*0088*/ 	.word	0x000014d0


	//   ....[5]....
        /*008c*/ 	.word	0x00001520


	//----- nvinfo : EIATTR_COOP_GROUP_MASK_REGIDS
	.align		4
.L_30:
        /*0090*/ 	.byte	0x04, 0x29
        /*0092*/ 	.short	(.L_32 - .L_31)


	//   ....[0]....
.L_31:
        /*0094*/ 	.word	0xffffffff


	//   ....[1]....
        /*0098*/ 	.word	0xffffffff


	//   ....[2]....
        /*009c*/ 	.word	0xffffffff


	//   ....[3]....
        /*00a0*/ 	.word	0xffffffff


	//----- nvinfo : EIATTR_COOP_GROUP_INSTR_OFFSETS
	.align		4
.L_32:
        /*00a4*/ 	.byte	0x04, 0x28
        /*00a6*/ 	.short	(.L_34 - .L_33)


	//   ....[0]....
.L_33:
        /*00a8*/ 	.word	0x00000050


	//   ....[1]....
        /*00ac*/ 	.word	0x00000310


	//   ....[2]....
        /*00b0*/ 	.word	0x00001360


	//   ....[3]....
        /*00b4*/ 	.word	0x000015d0


	//----- nvinfo : EIATTR_VRC_CTA_INIT_COUNT
	.align		4
.L_34:
        /*00b8*/ 	.byte	0x02, 0x4a
        /*00ba*/ 	.byte	0x80
	.zero		1


	//----- nvinfo : EIATTR_MBARRIER_INSTR_OFFSETS
	.align		4
        /*00bc*/ 	.byte	0x04, 0x39
        /*00be*/ 	.short	(.L_36 - .L_35)


	//   ....[0]....
.L_35:
        /*00c0*/ 	.word	0x00000b40
        /*00c4*/ 	.word	0x000000ff
        /*00c8*/ 	.word	0x00002000
        /*00cc*/ 	.short	0x0100
        /*00ce*/ 	.byte	0x0e
	.zero		1


	//   ....[1]....
        /*00d0*/ 	.word	0x00000df0
        /*00d4*/ 	.word	0x000000ff
        /*00d8*/ 	.word	0x00002000
        /*00dc*/ 	.short	0x010a
        /*00de*/ 	.byte	0x0e
	.zero		1


	//   ....[2]....
        /*00e0*/ 	.word	0x00000f30
        /*00e4*/ 	.word	0x000000ff
        /*00e8*/ 	.word	0x00002000
        /*00ec*/ 	.short	0x0108
        /*00ee*/ 	.byte	0x0e
	.zero		1


	//   ....[3]....
        /*00f0*/ 	.word	0x000015f0
        /*00f4*/ 	.word	0x000000ff
        /*00f8*/ 	.word	0x00002000
        /*00fc*/ 	.short	0x010a
        /*00fe*/ 	.byte	0x0e
	.zero		1


	//----- nvinfo : EIATTR_NUM_MBARRIERS
	.align		4
.L_36:
        /*0100*/ 	.byte	0x03, 0x38
        /*0102*/ 	.short	0x0001


	//----- nvinfo : EIATTR_EXIT_INSTR_OFFSETS
	.align		4
        /*0104*/ 	.byte	0x04, 0x1c
        /*0106*/ 	.short	(.L_38 - .L_37)


	//   ....[0]....
.L_37:
        /*0108*/ 	.word	0x000015e0


	//----- nvinfo : EIATTR_REQNTID
	.align		4
.L_38:
        /*010c*/ 	.byte	0x04, 0x10
        /*010e*/ 	.short	(.L_40 - .L_39)
.L_39:
        /*0110*/ 	.word	0x00000100
        /*0114*/ 	.word	0x00000001
        /*0118*/ 	.word	0x00000001


	//----- nvinfo : EIATTR_CRS_STACK_SIZE
	.align		4
.L_40:
        /*011c*/ 	.byte	0x04, 0x1e
        /*011e*/ 	.short	(.L_42 - .L_41)
.L_41:
        /*0120*/ 	.word	0x00000000


	//----- nvinfo : EIATTR_CBANK_PARAM_SIZE
	.align		4
.L_42:
        /*0124*/ 	.byte	0x03, 0x19
        /*0126*/ 	.short	0x0028


	//----- nvinfo : EIATTR_PARAM_CBANK
	.align		4
        /*0128*/ 	.byte	0x04, 0x0a
        /*012a*/ 	.short	(.L_44 - .L_43)
	.align		4
.L_43:
        /*012c*/ 	.word	index@(.nv.constant0.gluon_mma)
        /*0130*/ 	.short	0x0380
        /*0132*/ 	.short	0x0028


	//----- nvinfo : EIATTR_SW_WAR
	.align		4
.L_44:
        /*0134*/ 	.byte	0x04, 0x36
        /*0136*/ 	.short	(.L_46 - .L_45)
.L_45:
        /*0138*/ 	.word	0x00000008
.L_46:


//--------------------- .nv.compat                --------------------------
	.section	.nv.compat,"",@"SHT_CUDA_COMPAT_INFO"
	.align	4
        /*0000*/ 	.byte	0x02, 0x02, 0x02, 0x00, 0x02, 0x05, 0x05, 0x00, 0x02, 0x03, 0x00, 0x00, 0x02, 0x06, 0x01, 0x00


//--------------------- .nv.callgraph             --------------------------
	.section	.nv.callgraph,"",@"SHT_CUDA_CALLGRAPH"
	.align	4
	.sectionentsize	8
	.align		4
        /*0000*/ 	.word	0x00000000
	.align		4
        /*0004*/ 	.word	0xffffffff
	.align		4
        /*0008*/ 	.word	0x00000000
	.align		4
        /*000c*/ 	.word	0xfffffffe
	.align		4
        /*0010*/ 	.word	0x00000000
	.align		4
        /*0014*/ 	.word	0xfffffffd
	.align		4
        /*0018*/ 	.word	0x00000000
	.align		4
        /*001c*/ 	.word	0xfffffffc


//--------------------- .text.gluon_mma           --------------------------
	.section	.text.gluon_mma,"ax",@progbits
	.align	128
        .global         gluon_mma
        .type           gluon_mma,@function
        .size           gluon_mma,(.L_x_15 - gluon_mma)
        .other          gluon_mma,@"STO_CUDA_ENTRY STV_DEFAULT"
gluon_mma:
.text.gluon_mma:
[----:B------:R-:W0:Y:S01]  /*0000*/  LDC R1, c[0x0][0x37c] ;  /* 0x0000df00ff017b82 */ /* 0x000e220000000800 */
[----:B------:R-:W1:Y:S02]  /*0010*/  S2R R22, SR_TID.X ;  /* 0x0000000000167919 */ /* 0x000e640000002100 */
[----:B-1----:R-:W-:-:S13]  /*0020*/  ISETP.GE.U32.AND P1, PT, R22, 0x20, PT ;  /* 0x000000201600780c */ /* 0x002fda0003f26070 */
[----:B------:R-:W-:Y:S05]  /*0030*/  @P1 BRA `(.L_x_0) ;  /* 0x0000000000b81947 */ /* 0x000fea0003800000 */
[----:B------:R-:W1:Y:S01]  /*0040*/  S2UR UR6, SR_CgaCtaId ;  /* 0x00000000000679c3 */ /* 0x000e620000008800 */
[----:B------:R-:W-:Y:S01]  /*0050*/  NOP ;  /* 0x0000000000007918 */ /* 0x000fe20000000000 */
[----:B------:R-:W-:Y:S02]  /*0060*/  UMOV UR4, 0x40 ;  /* 0x0000004000047882 */ /* 0x000fe40000000000 */
[----:B-1----:R-:W-:-:S09]  /*0070*/  ULEA UR4, UR6, UR4, 0x18 ;  /* 0x0000000406047291 */ /* 0x002fd2000f8ec0ff */
[----:B------:R-:W1:Y:S01]  /*0080*/  LDS.U8 R0, [UR4] ;  /* 0x00000004ff007984 */ /* 0x000e620008000000 */
[----:B------:R-:W-:Y:S02]  /*0090*/  UMOV UR4, 0x400 ;  /* 0x0000040000047882 */ /* 0x000fe40000000000 */
[----:B------:R-:W-:Y:S01]  /*00a0*/  ULEA UR4, UR6, UR4, 0x18 ;  /* 0x0000000406047291 */ /* 0x000fe2000f8ec0ff */
[----:B-1----:R-:W-:-:S13]  /*00b0*/  ISETP.NE.AND P0, PT, R0, RZ, PT ;  /* 0x000000ff0000720c */ /* 0x002fda0003f05270 */
[----:B------:R-:W-:Y:S05]  /*00c0*/  @P0 BRA `(.L_x_1) ;  /* 0x00000000007c0947 */ /* 0x000fea0003800000 */
[----:B------:R-:W-:-:S13]  /*00d0*/  ELECT P0, URZ, PT ;  /* 0x0000000000ff782f */ /* 0x000fda0003800000 */
[----:B------:R-:W-:Y:S05]  /*00e0*/  @!P0 BRA `(.L_x_2) ;  /* 0x0000000000848947 */ /* 0x000fea0003800000 */
[----:B------:R-:W-:Y:S01]  /*00f0*/  UMOV UR5, 0x2 ;  /* 0x0000000200057882 */ /* 0x000fe20000000000 */
[----:B------:R-:W-:Y:S02]  /*0100*/  IMAD.MOV.U32 R4, RZ, RZ, 0x1 ;  /* 0x00000001ff047424 */ /* 0x000fe400078e00ff */
[----:B------:R-:W-:Y:S02]  /*0110*/  IMAD.MOV.U32 R5, RZ, RZ, 0x3 ;  /* 0x00000003ff057424 */ /* 0x000fe400078e00ff */
[----:B------:R-:W-:Y:S04]  /*0120*/  DEPBAR.LE SB1, 0x36 ;  /* 0x00009d800000791a */ /* 0x000fe80000000000 */
[----:B------:R-:W1:Y:S02]  /*0130*/  UTCATOMSWS.FIND_AND_SET.ALIGN UP0, UR5, UR5 ;  /* 0x00000005000575e3 */ /* 0x000e640008000800 */
[----:B-1----:R-:W-:-:S04]  /*0140*/  PLOP3.LUT P0, PT, PT, PT, UP0, 0x80, 0x8 ;  /* 0x000000000008781c */ /* 0x002fc80003f0f008 */
[----:B------:R-:W-:-:S04]  /*0150*/  SEL R0, RZ, 0xffffffff, !P0 ;  /* 0xffffffffff007807 */ /* 0x000fc80004000000 */
[----:B------:R-:W-:Y:S01]  /*0160*/  ISETP.NE.AND P0, PT, R0, RZ, PT ;  /* 0x000000ff0000720c */ /* 0x000fe20003f05270 */
[----:B------:R-:W-:-:S12]  /*0170*/  IMAD.U32 R0, RZ, RZ, UR5 ;  /* 0x00000005ff007e24 */ /* 0x000fd8000f8e00ff */
[----:B------:R-:W-:Y:S05]  /*0180*/  @P0 BRA `(.L_x_3) ;  /* 0x0000000000240947 */ /* 0x000fea0003800000 */
.L_x_4:
[----:B------:R-:W-:Y:S05]  /*0190*/  NANOSLEEP 0x64 ;  /* 0x000000640000795d */ /* 0x000fea0003800000 */
[----:B------:R-:W-:-:S05]  /*01a0*/  UMOV UR5, 0x2 ;  /* 0x0000000200057882 */ /* 0x000fca0000000000 */
[----:B------:R-:W-:Y:S04]  /*01b0*/  DEPBAR.LE SB1, 0x36 ;  /* 0x00009d800000791a */ /* 0x000fe80000000000 */
[----:B------:R-:W1:Y:S02]  /*01c0*/  UTCATOMSWS.FIND_AND_SET.ALIGN UP0, UR5, UR5 ;  /* 0x00000005000575e3 */ /* 0x000e640008000800 */
[----:B-1----:R-:W-:-:S04]  /*01d0*/  PLOP3.LUT P0, PT, PT, PT, UP0, 0x80, 0x8 ;  /* 0x000000000008781c */ /* 0x002fc80003f0f008 */
[----:B------:R-:W-:-:S04]  /*01e0*/  SEL R0, RZ, 0xffffffff, !P0 ;  /* 0xffffffffff007807 */ /* 0x000fc80004000000 */
[----:B------:R-:W-:Y:S01]  /*01f0*/  ISETP.NE.AND P0, PT, R0, RZ, PT ;  /* 0x000000ff0000720c */ /* 0x000fe20003f05270 */
[----:B------:R-:W-:-:S12]  /*0200*/  IMAD.U32 R0, RZ, RZ, UR5 ;  /* 0x00000005ff007e24 */ /* 0x000fd8000f8e00ff */
[----:B------:R-:W-:Y:S05]  /*0210*/  @!P0 BRA `(.L_x_4) ;  /* 0xfffffffc00dc8947 */ /* 0x000fea000383ffff */
.L_x_3:
[C---:B------:R-:W-:Y:S01]  /*0220*/  VIADD R3, R0.reuse, 0x10 ;  /* 0x0000001000037836 */ /* 0x040fe20000000000 */
[----:B------:R-:W-:Y:S01]  /*0230*/  UMOV UR5, 0x50 ;  /* 0x0000005000057882 */ /* 0x000fe20000000000 */
[----:B------:R-:W-:Y:S01]  /*0240*/  SHF.L.U32 R2, R5, R0, RZ ;  /* 0x0000000005027219 */ /* 0x000fe200000006ff */
[----:B------:R-:W-:Y:S01]  /*0250*/  ULEA UR5, UR6, UR5, 0x18 ;  /* 0x0000000506057291 */ /* 0x000fe2000f8ec0ff */
[----:B------:R-:W-:Y:S01]  /*0260*/  IMAD.SHL.U32 R0, R0, 0x20, RZ ;  /* 0x0000002000007824 */ /* 0x000fe200078e00ff */
[----:B------:R-:W-:-:S04]  /*0270*/  SHF.L.U32 R3, R4, R3, RZ ;  /* 0x0000000304037219 */ /* 0x000fc800000006ff */
[----:B------:R-:W-:-:S05]  /*0280*/  LOP3.LUT R2, R3, R2, RZ, 0xfc, !PT ;  /* 0x0000000203027212 */ /* 0x000fca00078efcff */
[----:B------:R1:W-:Y:S04]  /*0290*/  ATOMS.OR RZ, [UR5], R2 ;  /* 0x00000002ffff798c */ /* 0x0003e8000b000005 */
[----:B------:R1:W-:Y:S01]  /*02a0*/  STS [UR4], R0 ;  /* 0x00000000ff007988 */ /* 0x0003e20008000804 */
[----:B------:R-:W-:Y:S05]  /*02b0*/  BRA `(.L_x_2) ;  /* 0x0000000000107947 */ /* 0x000fea0003800000 */
.L_x_1:
[----:B------:R-:W-:Y:S01]  /*02c0*/  IMAD.MOV.U32 R0, RZ, RZ, -0x1 ;  /* 0xffffffffff007424 */ /* 0x000fe200078e00ff */
[----:B------:R-:W-:-:S04]  /*02d0*/  MOV R2, 0x300 ;  /* 0x0000030000027802 */ /* 0x000fc80000000f00 */
[----:B------:R1:W-:Y:S03]  /*02e0*/  STS [UR4], R0 ;  /* 0x00000000ff007988 */ /* 0x0003e60008000804 */
[----:B01----:R-:W-:Y:S05]  /*02f0*/  CALL.REL.NOINC `($__internal_1_$__cuda_sm10x_tcgen05_guardrail_trap_phase_invalid_during_alloc) ;  /* 0x0000001000d47944 */ /* 0x003fea0003c00000 */
.L_x_2:
[----:B------:R-:W-:Y:S05]  /*0300*/  WARPSYNC.ALL ;  /* 0x0000000000007948 */ /* 0x000fea0003800000 */
[----:B------:R-:W-:Y:S01]  /*0310*/  NOP ;  /* 0x0000000000007918 */ /* 0x000fe20000000000 */
.L_x_0:
[----:B------:R-:W2:Y:S08]  /*0320*/  S2UR UR13, SR_CgaCtaId ;  /* 0x00000000000d79c3 */ /* 0x000eb00000008800 */
[----:B------:R-:W-:Y:S01]  /*0330*/  BAR.SYNC.DEFER_BLOCKING 0x0 ;  /* 0x0000000000007b1d */ /* 0x000fe20000010000 */
[----:B------:R-:W-:Y:S02]  /*0340*/  SHF.R.U32.HI R21, RZ, 0x5, R22 ;  /* 0x00000005ff157819 */ /* 0x000fe40000011616 */
[----:B------:R-:W-:-:S02]  /*0350*/  LOP3.LUT R24, R22, 0xe0, RZ, 0xc0, !PT ;  /* 0x000000e016187812 */ /* 0x000fc400078ec0ff */
[----:B------:R-:W-:Y:S01]  /*0360*/  SGXT.U32 R21, R21, 0x3 ;  /* 0x000000031515781a */ /* 0x000fe20000000000 */
[----:B------:R-:W-:Y:S02]  /*0370*/  UMOV UR4, 0x400 ;  /* 0x0000040000047882 */ /* 0x000fe40000000000 */
[----:B------:R-:W3:Y:S01]  /*0380*/  LDC.64 R26, c[0x0][0x380] ;  /* 0x0000e000ff1a7b82 */ /* 0x000ee20000000a00 */
[----:B------:R-:W4:Y:S01]  /*0390*/  LDCU.64 UR16, c[0x0][0x358] ;  /* 0x00006b00ff1077ac */ /* 0x000f220008000a00 */
[C---:B------:R-:W-:Y:S01]  /*03a0*/  LOP3.LUT R11, R21.reuse, 0x10, RZ, 0xfc, !PT ;  /* 0x00000010150b7812 */ /* 0x040fe200078efcff */
[----:B------:R-:W-:Y:S01]  /*03b0*/  IMAD.SHL.U32 R32, R24, 0x2, RZ ;  /* 0x0000000218207824 */ /* 0x000fe200078e00ff */
[C---:B------:R-:W-:Y:S02]  /*03c0*/  LOP3.LUT R9, R21.reuse, 0x18, RZ, 0xfc, !PT ;  /* 0x0000001815097812 */ /* 0x040fe400078efcff */
[----:B------:R-:W-:Y:S01]  /*03d0*/  LOP3.LUT R8, R21, 0x8, RZ, 0xfc, !PT ;  /* 0x0000000815087812 */ /* 0x000fe200078efcff */
[----:B-1----:R-:W-:Y:S01]  /*03e0*/  IMAD.SHL.U32 R2, R11, 0x20, RZ ;  /* 0x000000200b027824 */ /* 0x002fe200078e00ff */
[----:B------:R-:W1:Y:S01]  /*03f0*/  LDC.64 R6, c[0x0][0x388] ;  /* 0x0000e200ff067b82 */ /* 0x000e620000000a00 */
[----:B------:R-:W-:Y:S01]  /*0400*/  IMAD.SHL.U32 R10, R9, 0x20, RZ ;  /* 0x00000020090a7824 */ /* 0x000fe200078e00ff */
[----:B------:R-:W-:Y:S01]  /*0410*/  LOP3.LUT R23, R22, 0x1f, RZ, 0xc0, !PT ;  /* 0x0000001f16177812 */ /* 0x000fe200078ec0ff */
[----:B------:R-:W-:Y:S01]  /*0420*/  IMAD.SHL.U32 R0, R8, 0x20, RZ ;  /* 0x0000002008007824 */ /* 0x000fe200078e00ff */
[----:B------:R-:W-:-:S02]  /*0430*/  LOP3.LUT R35, R21, 0x20, RZ, 0xfc, !PT ;  /* 0x0000002015237812 */ /* 0x000fc400078efcff */
[C---:B------:R-:W-:Y:S01]  /*0440*/  LOP3.LUT R33, R21.reuse, 0x28, RZ, 0xfc, !PT ;  /* 0x0000002815217812 */ /* 0x040fe200078efcff */
[----:B--2---:R-:W-:Y:S01]  /*0450*/  ULEA UR14, UR13, UR4, 0x18 ;  /* 0x000000040d0e7291 */ /* 0x004fe2000f8ec0ff */
[----:B------:R-:W-:Y:S01]  /*0460*/  LOP3.LUT R3, R21, 0x30, RZ, 0xfc, !PT ;  /* 0x0000003015037812 */ /* 0x000fe200078efcff */
[----:B------:R-:W-:Y:S01]  /*0470*/  IMAD.SHL.U32 R16, R35, 0x20, RZ ;  /* 0x0000002023107824 */ /* 0x000fe200078e00ff */
[----:B------:R-:W-:Y:S01]  /*0480*/  LOP3.LUT R21, R21, 0x38, RZ, 0xfc, !PT ;  /* 0x0000003815157812 */ /* 0x000fe200078efcff */
[----:B------:R-:W-:Y:S02]  /*0490*/  IMAD.SHL.U32 R20, R33, 0x20, RZ ;  /* 0x0000002021147824 */ /* 0x000fe400078e00ff */
[----:B------:R-:W-:Y:S01]  /*04a0*/  IMAD.SHL.U32 R34, R3, 0x20, RZ ;  /* 0x0000002003227824 */ /* 0x000fe200078e00ff */
[-C--:B---3--:R-:W-:Y:S02]  /*04b0*/  LEA R14, P2, R11, R26.reuse, 0x6 ;  /* 0x0000001a0b0e7211 */ /* 0x088fe400078430ff */
[----:B------:R-:W2:Y:S01]  /*04c0*/  LDS R25, [UR14] ;  /* 0x0000000eff197984 */ /* 0x000ea20008000800 */
[----:B------:R-:W-:Y:S01]  /*04d0*/  LEA R12, P3, R9, R26, 0x6 ;  /* 0x0000001a090c7211 */ /* 0x000fe200078630ff */
[----:B------:R-:W-:Y:S01]  /*04e0*/  IMAD.SHL.U32 R17, R21, 0x20, RZ ;  /* 0x0000002015117824 */ /* 0x000fe200078e00ff */
[----:B------:R-:W-:-:S02]  /*04f0*/  LEA.HI.X R15, R2, R27, RZ, 0x1, P2 ;  /* 0x0000001b020f7211 */ /* 0x000fc400010f0cff */
[-C--:B------:R-:W-:Y:S02]  /*0500*/  LEA.HI.X R13, R10, R27.reuse, RZ, 0x1, P3 ;  /* 0x0000001b0a0d7211 */ /* 0x080fe400018f0cff */
[-C--:B------:R-:W-:Y:S01]  /*0510*/  LEA R18, P6, R8, R26.reuse, 0x6 ;  /* 0x0000001a08127211 */ /* 0x080fe200078c30ff */
[C---:B------:R-:W-:Y:S01]  /*0520*/  IMAD.WIDE.U32 R14, R23.reuse, 0x2, R14 ;  /* 0x00000002170e7825 */ /* 0x040fe200078e000e */
[----:B------:R-:W-:Y:S01]  /*0530*/  BAR.SYNC.DEFER_BLOCKING 0x0 ;  /* 0x0000000000007b1d */ /* 0x000fe20000010000 */
[-C--:B------:R-:W-:Y:S02]  /*0540*/  IADD3 R4, P0, PT, R32, R26.reuse, RZ ;  /* 0x0000001a20047210 */ /* 0x080fe40007f1e0ff */
[----:B------:R-:W-:Y:S01]  /*0550*/  IMAD.WIDE.U32 R12, R23, 0x2, R12 ;  /* 0x00000002170c7825 */ /* 0x000fe200078e000c */
[----:B------:R-:W-:Y:S02]  /*0560*/  LEA.HI.X R19, R0, R27, RZ, 0x1, P6 ;  /* 0x0000001b00137211 */ /* 0x000fe400030f0cff */
[----:B------:R-:W-:-:S02]  /*0570*/  LEA R36, P4, R35, R26, 0x6 ;  /* 0x0000001a23247211 */ /* 0x000fc400078830ff */
[-C--:B------:R-:W-:Y:S01]  /*0580*/  LEA R30, P5, R33, R26.reuse, 0x6 ;  /* 0x0000001a211e7211 */ /* 0x080fe200078a30ff */
[----:B------:R-:W-:Y:S01]  /*0590*/  IMAD.WIDE.U32 R18, R23, 0x2, R18 ;  /* 0x0000000217127825 */ /* 0x000fe200078e0012 */
[-C--:B------:R-:W-:Y:S02]  /*05a0*/  LEA R28, P6, R3, R26.reuse, 0x6 ;  /* 0x0000001a031c7211 */ /* 0x080fe400078c30ff */
[----:B------:R-:W-:Y:S02]  /*05b0*/  LEA R26, P2, R21, R26, 0x6 ;  /* 0x0000001a151a7211 */ /* 0x000fe400078430ff */
[-C--:B------:R-:W-:Y:S02]  /*05c0*/  LEA.HI.X R5, R24, R27.reuse, RZ, 0x1, P0 ;  /* 0x0000001b18057211 */ /* 0x080fe400000f0cff */
[-C--:B------:R-:W-:Y:S02]  /*05d0*/  LEA.HI.X R37, R16, R27.reuse, RZ, 0x1, P4 ;  /* 0x0000001b10257211 */ /* 0x080fe400020f0cff */
[-C--:B------:R-:W-:Y:S01]  /*05e0*/  LEA.HI.X R31, R20, R27.reuse, RZ, 0x1, P5 ;  /* 0x0000001b141f7211 */ /* 0x080fe200028f0cff */
[----:B------:R-:W-:Y:S01]  /*05f0*/  IMAD.WIDE.U32 R4, R23, 0x2, R4 ;  /* 0x0000000217047825 */ /* 0x000fe200078e0004 */
[----:B------:R-:W-:-:S02]  /*0600*/  LEA.HI.X R29, R34, R27, RZ, 0x1, P6 ;  /* 0x0000001b221d7211 */ /* 0x000fc400030f0cff */
[----:B------:R-:W-:Y:S01]  /*0610*/  LEA.HI.X R27, R17, R27, RZ, 0x1, P2 ;  /* 0x0000001b111b7211 */ /* 0x000fe200010f0cff */
[----:B----4-:R-:W5:Y:S01]  /*0620*/  LDG.E.U16 R14, desc[UR16][R14.64] ;  /* 0x000000100e0e7981 */ /* 0x010f62000c1e1500 */
[----:B------:R-:W-:-:S03]  /*0630*/  IMAD.WIDE.U32 R28, R23, 0x2, R28 ;  /* 0x00000002171c7825 */ /* 0x000fc600078e001c */
[----:B------:R-:W5:Y:S04]  /*0640*/  LDG.E.U16 R4, desc[UR16][R4.64] ;  /* 0x0000001004047981 */ /* 0x000f68000c1e1500 */
[----:B------:R3:W5:Y:S01]  /*0650*/  LDG.E.U16 R15, desc[UR16][R12.64] ;  /* 0x000000100c0f7981 */ /* 0x000762000c1e1500 */
[----:B------:R-:W-:Y:S01]  /*0660*/  IMAD.WIDE.U32 R26, R23, 0x2, R26 ;  /* 0x00000002171a7825 */ /* 0x000fe200078e001a */
[-C--:B-1----:R-:W-:Y:S02]  /*0670*/  LEA R10, P2, R11, R6.reuse, 0x7 ;  /* 0x000000060b0a7211 */ /* 0x082fe400078438ff */
[----:B------:R-:W5:Y:S01]  /*0680*/  LDG.E.U16 R5, desc[UR16][R18.64] ;  /* 0x0000001012057981 */ /* 0x000f62000c1e1500 */
[----:B---3--:R-:W-:-:S04]  /*0690*/  LEA R12, P0, R24, R6, 0x2 ;  /* 0x00000006180c7211 */ /* 0x008fc800078010ff */
[-C--:B------:R-:W-:Y:S01]  /*06a0*/  LEA.HI.X R13, R32, R7.reuse, RZ, 0x1, P0 ;  /* 0x00000007200d7211 */ /* 0x080fe200000f0cff */
[C---:B------:R-:W-:Y:S01]  /*06b0*/  IMAD.SHL.U32 R0, R8.reuse, 0x40, RZ ;  /* 0x0000004008007824 */ /* 0x040fe200078e00ff */
[-C--:B------:R-:W-:Y:S01]  /*06c0*/  LEA R8, P0, R8, R6.reuse, 0x7 ;  /* 0x0000000608087211 */ /* 0x080fe200078038ff */
[----:B------:R-:W-:Y:S01]  /*06d0*/  IMAD.SHL.U32 R2, R11, 0x40, RZ ;  /* 0x000000400b027824 */ /* 0x000fe200078e00ff */
[----:B------:R-:W5:Y:S01]  /*06e0*/  LDG.E.U16 R18, desc[UR16][R28.64] ;  /* 0x000000101c127981 */ /* 0x000f62000c1e1500 */
[----:B------:R-:W-:Y:S01]  /*06f0*/  IMAD.WIDE.U32 R12, R23, 0x2, R12 ;  /* 0x00000002170c7825 */ /* 0x000fe200078e000c */
[C---:B------:R-:W-:Y:S02]  /*0700*/  LEA R6, P3, R9.reuse, R6, 0x7 ;  /* 0x0000000609067211 */ /* 0x040fe400078638ff */
[----:B------:R-:W5:Y:S01]  /*0710*/  LDG.E.U16 R19, desc[UR16][R26.64] ;  /* 0x000000101a137981 */ /* 0x000f62000c1e1500 */
[----:B------:R-:W-:Y:S01]  /*0720*/  IMAD.SHL.U32 R20, R9, 0x40, RZ ;  /* 0x0000004009147824 */ /* 0x000fe200078e00ff */
[----:B------:R-:W-:-:S02]  /*0730*/  LEA.HI.X R9, R0, R7, RZ, 0x1, P0 ;  /* 0x0000000700097211 */ /* 0x000fc400000f0cff */
[-C--:B------:R-:W-:Y:S01]  /*0740*/  LEA.HI.X R11, R2, R7.reuse, RZ, 0x1, P2 ;  /* 0x00000007020b7211 */ /* 0x080fe200010f0cff */
[----:B------:R-:W5:Y:S01]  /*0750*/  LDG.E.U16 R28, desc[UR16][R12.64] ;  /* 0x000000100c1c7981 */ /* 0x000f62000c1e1500 */
[----:B------:R-:W-:-:S03]  /*0760*/  LEA.HI.X R7, R20, R7, RZ, 0x1, P3 ;  /* 0x0000000714077211 */ /* 0x000fc600018f0cff */
[----:B------:R1:W5:Y:S01]  /*0770*/  LDG.E.U16 R26, desc[UR16][R12.64+0x40] ;  /* 0x000040100c1a7981 */ /* 0x000362000c1e1500 */
[----:B------:R-:W-:-:S04]  /*0780*/  IMAD.WIDE.U32 R36, R23, 0x2, R36 ;  /* 0x0000000217247825 */ /* 0x000fc800078e0024 */
[C---:B------:R-:W-:Y:S01]  /*0790*/  IMAD.WIDE.U32 R30, R23.reuse, 0x2, R30 ;  /* 0x00000002171e7825 */ /* 0x040fe200078e001e */
[----:B------:R-:W5:Y:S01]  /*07a0*/  LDG.E.U16 R16, desc[UR16][R36.64] ;  /* 0x0000001024107981 */ /* 0x000f62000c1e1500 */
[----:B-1----:R-:W-:Y:S02]  /*07b0*/  SHF.R.U32.HI R12, RZ, 0x5, R22 ;  /* 0x00000005ff0c7819 */ /* 0x002fe40000011616 */
[C---:B------:R-:W-:Y:S01]  /*07c0*/  IMAD.WIDE.U32 R8, R23.reuse, 0x2, R8 ;  /* 0x0000000217087825 */ /* 0x040fe200078e0008 */
[----:B------:R-:W5:Y:S01]  /*07d0*/  LDG.E.U16 R17, desc[UR16][R30.64] ;  /* 0x000000101e117981 */ /* 0x000f62000c1e1500 */
[----:B------:R-:W-:Y:S02]  /*07e0*/  R2UR UR12, R12 ;  /* 0x000000000c0c72ca */ /* 0x000fe400000e0000 */
[----:B------:R-:W-:Y:S02]  /*07f0*/  IMAD.SHL.U32 R12, R22, 0x2, RZ ;  /* 0x00000002160c7824 */ /* 0x000fe400078e00ff */
[----:B------:R-:W-:-:S04]  /*0800*/  IMAD.WIDE.U32 R10, R23, 0x2, R10 ;  /* 0x00000002170a7825 */ /* 0x000fc800078e000a */
[----:B------:R-:W-:Y:S01]  /*0810*/  IMAD.WIDE.U32 R6, R23, 0x2, R6 ;  /* 0x0000000217067825 */ /* 0x000fe200078e0006 */
[----:B------:R-:W-:Y:S01]  /*0820*/  SHF.R.U32.HI R13, RZ, 0x2, R22 ;  /* 0x00000002ff0d7819 */ /* 0x000fe20000011616 */
[----:B------:R-:W5:Y:S01]  /*0830*/  LDG.E.U16 R27, desc[UR16][R8.64] ;  /* 0x00000010081b7981 */ /* 0x000f62000c1e1500 */
[----:B------:R-:W-:Y:S02]  /*0840*/  LOP3.LUT R12, R12, 0x1fe, RZ, 0xc0, !PT ;  /* 0x000001fe0c0c7812 */ /* 0x000fe400078ec0ff */
[----:B--2---:R-:W-:Y:S01]  /*0850*/  R2UR UR15, R25 ;  /* 0x00000000190f72ca */ /* 0x004fe200000e0000 */
[----:B------:R1:W5:Y:S01]  /*0860*/  LDG.E.U16 R29, desc[UR16][R8.64+0x40] ;  /* 0x00004010081d7981 */ /* 0x000362000c1e1500 */
[----:B------:R-:W-:-:S03]  /*0870*/  LOP3.LUT P2, RZ, R22, 0xff, RZ, 0xc0, !PT ;  /* 0x000000ff16ff7812 */ /* 0x000fc6000784c0ff */
[----:B------:R2:W5:Y:S01]  /*0880*/  LDG.E.U16 R30, desc[UR16][R10.64] ;  /* 0x000000100a1e7981 */ /* 0x000562000c1e1500 */
[----:B------:R-:W-:-:S03]  /*0890*/  LOP3.LUT R12, R12, 0x30, R13, 0x78, !PT ;  /* 0x000000300c0c7812 */ /* 0x000fc600078e780d */
[----:B------:R2:W5:Y:S04]  /*08a0*/  LDG.E.U16 R31, desc[UR16][R10.64+0x40] ;  /* 0x000040100a1f7981 */ /* 0x000568000c1e1500 */
[----:B------:R2:W5:Y:S01]  /*08b0*/  LDG.E.U16 R34, desc[UR16][R6.64] ;  /* 0x0000001006227981 */ /* 0x000562000c1e1500 */
[----:B-1----:R-:W-:-:S03]  /*08c0*/  IMAD R8, R24, 0x2, R23 ;  /* 0x0000000218087824 */ /* 0x002fc600078e0217 */
[----:B------:R2:W5:Y:S01]  /*08d0*/  LDG.E.U16 R36, desc[UR16][R6.64+0x40] ;  /* 0x0000401006247981 */ /* 0x000562000c1e1500 */
[----:B------:R-:W-:Y:S05]  /*08e0*/  @P1 BRA `(.L_x_5) ;  /* 0x0000000000181947 */ /* 0x000fea0003800000 */
[----:B------:R-:W-:Y:S01]  /*08f0*/  ELECT P0, URZ, PT ;  /* 0x0000000000ff782f */ /* 0x000fe20003800000 */
[----:B--2---:R-:W-:Y:S01]  /*0900*/  IMAD.MOV.U32 R6, RZ, RZ, 0x1 ;  /* 0x00000001ff067424 */ /* 0x004fe200078e00ff */
[----:B------:R-:W-:Y:S01]  /*0910*/  UMOV UR4, 0x40 ;  /* 0x0000004000047882 */ /* 0x000fe20000000000 */
[----:B------:R-:W-:Y:S01]  /*0920*/  UVIRTCOUNT.DEALLOC.SMPOOL 0x80 ;  /* 0x000000800000784c */ /* 0x000fe20000000000 */
[----:B------:R-:W-:-:S09]  /*0930*/  ULEA UR4, UR13, UR4, 0x18 ;  /* 0x000000040d047291 */ /* 0x000fd2000f8ec0ff */
[----:B------:R1:W-:Y:S03]  /*0940*/  @P0 STS.U8 [UR4], R6 ;  /* 0x00000006ff000988 */ /* 0x0003e60008000004 */
.L_x_5:
[----:B------:R-:W-:Y:S01]  /*0950*/  VOTEU.ALL UP0, P2 ;  /* 0x0000000000ff7886 */ /* 0x000fe20001000000 */
[----:B-12---:R-:W-:Y:S01]  /*0960*/  IMAD.SHL.U32 R6, R8, 0x2, RZ ;  /* 0x0000000208067824 */ /* 0x006fe200078e00ff */
[----:B------:R-:W-:Y:S01]  /*0970*/  SHF.R.U32.HI R25, RZ, 0x1, R24 ;  /* 0x00000001ff197819 */ /* 0x000fe20000011618 */
[----:B------:R-:W-:Y:S01]  /*0980*/  UMOV UR4, 0x1 ;  /* 0x0000000100047882 */ /* 0x000fe20000000000 */
[----:B-----5:R1:W-:Y:S01]  /*0990*/  STS.U16 [R12+UR14+0x200], R5 ;  /* 0x000200050c007988 */ /* 0x0203e2000800040e */
[----:B------:R-:W-:-:S04]  /*09a0*/  @!UP0 UIADD3 UR4, UPT, UPT, -UR4, 0x100000, URZ ;  /* 0x0010000004048890 */ /* 0x000fc8000fffe1ff */
[----:B------:R-:W-:Y:S02]  /*09b0*/  @!UP0 USHF.L.U32 UR5, UR4, 0xb, URZ ;  /* 0x0000000b04058899 */ /* 0x000fe400080006ff */
[----:B------:R-:W-:Y:S01]  /*09c0*/  @!UP0 USHF.L.U32 UR4, UR4, 0x1, URZ ;  /* 0x0000000104048899 */ /* 0x000fe200080006ff */
[----:B------:R-:W-:Y:S01]  /*09d0*/  VOTEU.ALL UP1, P2 ;  /* 0x0000000000ff7886 */ /* 0x000fe20001020000 */
[----:B------:R-:W-:Y:S01]  /*09e0*/  LOP3.LUT R7, R6, R25, RZ, 0x3c, !PT ;  /* 0x0000001906077212 */ /* 0x000fe200078e3cff */
[----:B------:R-:W-:Y:S01]  /*09f0*/  STS.U16 [R12+UR14+0x400], R14 ;  /* 0x0004000e0c007988 */ /* 0x000fe2000800040e */
[----:B------:R-:W-:-:S03]  /*0a00*/  UISETP.NE.U32.AND UP0, UPT, UR12, URZ, UPT ;  /* 0x000000ff0c00728c */ /* 0x000fc6000bf05070 */
[----:B------:R-:W-:Y:S01]  /*0a10*/  STS.U16 [R12+UR14+0x600], R15 ;  /* 0x0006000f0c007988 */ /* 0x000fe2000800040e */
[----:B-1----:R-:W-:-:S03]  /*0a20*/  LOP3.LUT R5, R7, 0x40, RZ, 0x3c, !PT ;  /* 0x0000004007057812 */ /* 0x002fc600078e3cff */
[----:B------:R-:W-:Y:S04]  /*0a30*/  STS.U16 [R12+UR14+0x800], R16 ;  /* 0x000800100c007988 */ /* 0x000fe8000800040e */
[----:B------:R-:W-:Y:S04]  /*0a40*/  STS.U16 [R12+UR14+0xa00], R17 ;  /* 0x000a00110c007988 */ /* 0x000fe8000800040e */
[----:B------:R-:W-:Y:S04]  /*0a50*/  STS.U16 [R12+UR14+0xc00], R18 ;  /* 0x000c00120c007988 */ /* 0x000fe8000800040e */
[----:B------:R1:W-:Y:S04]  /*0a60*/  STS.U16 [R12+UR14], R4 ;  /* 0x000000040c007988 */ /* 0x0003e8000800040e */
[----:B------:R2:W-:Y:S04]  /*0a70*/  STS.U16 [R12+UR14+0xe00], R19 ;  /* 0x000e00130c007988 */ /* 0x0005e8000800040e */
[----:B------:R2:W-:Y:S01]  /*0a80*/  STS.U16 [R7+UR14+0x1000], R28 ;  /* 0x0010001c07007988 */ /* 0x0005e2000800040e */
[----:B-1----:R-:W-:-:S03]  /*0a90*/  LOP3.LUT R4, R22, 0xff, RZ, 0xc0, !PT ;  /* 0x000000ff16047812 */ /* 0x002fc600078ec0ff */
[----:B------:R2:W-:Y:S04]  /*0aa0*/  STS.U16 [R7+UR14+0x1400], R27 ;  /* 0x0014001b07007988 */ /* 0x0005e8000800040e */
[----:B------:R2:W-:Y:S04]  /*0ab0*/  STS.U16 [R7+UR14+0x1800], R30 ;  /* 0x0018001e07007988 */ /* 0x0005e8000800040e */
[----:B------:R2:W-:Y:S04]  /*0ac0*/  STS.U16 [R7+UR14+0x1c00], R34 ;  /* 0x001c002207007988 */ /* 0x0005e8000800040e */
[----:B------:R2:W-:Y:S04]  /*0ad0*/  STS.U16 [R5+UR14+0x1000], R26 ;  /* 0x0010001a05007988 */ /* 0x0005e8000800040e */
[----:B------:R2:W-:Y:S04]  /*0ae0*/  STS.U16 [R5+UR14+0x1400], R29 ;  /* 0x0014001d05007988 */ /* 0x0005e8000800040e */
[----:B------:R2:W-:Y:S04]  /*0af0*/  STS.U16 [R5+UR14+0x1800], R31 ;  /* 0x0018001f05007988 */ /* 0x0005e8000800040e */
[----:B------:R2:W-:Y:S01]  /*0b00*/  STS.U16 [R5+UR14+0x1c00], R36 ;  /* 0x001c002405007988 */ /* 0x0005e2000800040e */
[----:B------:R1:W-:Y:S06]  /*0b10*/  MEMBAR.ALL.CTA ;  /* 0x0000000000007992 */ /* 0x0003ec0000008000 */
[----:B-1----:R-:W-:Y:S04]  /*0b20*/  FENCE.VIEW.ASYNC.S ;  /* 0x00000000000073c6 */ /* 0x002fe80000000000 */
[----:B------:R-:W1:Y:S02]  /*0b30*/  FENCE.VIEW.ASYNC.S ;  /* 0x00000000000073c6 */ /* 0x000e640000000000 */
[----:B-1----:R2:W1:Y:S02]  /*0b40*/  @!UP1 SYNCS.EXCH.64 URZ, [UR14+0x2000], UR4 ;  /* 0x002000040eff95b2 */ /* 0x0024640008000100 */
[----:B-1----:R-:W-:Y:S06]  /*0b50*/  BAR.SYNC.DEFER_BLOCKING 0x0 ;  /* 0x0000000000007b1d */ /* 0x002fec0000010000 */
[----:B--2---:R-:W-:Y:S05]  /*0b60*/  BRA.U UP0, `(.L_x_6) ;  /* 0x0000000100587547 */ /* 0x004fea000b800000 */
[----:B------:R-:W-:Y:S02]  /*0b70*/  UIADD3 UR4, UPT, UPT, UR14, 0x1000, URZ ;  /* 0x000010000e047890 */ /* 0x000fe4000fffe0ff */
[----:B------:R-:W-:Y:S02]  /*0b80*/  USHF.R.U32.HI UR5, URZ, 0x4, UR14 ;  /* 0x00000004ff057899 */ /* 0x000fe4000801160e */
[----:B------:R-:W-:Y:S02]  /*0b90*/  USHF.R.U32.HI UR6, URZ, 0x4, UR4 ;  /* 0x00000004ff067899 */ /* 0x000fe40008011604 */
[----:B------:R-:W-:Y:S02]  /*0ba0*/  USGXT.U32 UR4, UR5, 0xe ;  /* 0x0000000e0504789a */ /* 0x000fe40008000000 */
[----:B------:R-:W-:Y:S01]  /*0bb0*/  USGXT.U32 UR6, UR6, 0xe ;  /* 0x0000000e0606789a */ /* 0x000fe20008000000 */
[----:B------:R-:W-:Y:S01]  /*0bc0*/  UMOV UR8, 0xfffffffe ;  /* 0xfffffffe00087882 */ /* 0x000fe20000000000 */
[----:B------:R-:W-:Y:S01]  /*0bd0*/  UMOV UR9, 0x7fffbfdf ;  /* 0x7fffbfdf00097882 */ /* 0x000fe20000000000 */
[----:B------:R-:W-:Y:S01]  /*0be0*/  UMOV UR10, 0x80 ;  /* 0x00000080000a7882 */ /* 0x000fe20000000000 */
[----:B------:R-:W-:Y:S01]  /*0bf0*/  UMOV UR11, 0x40004040 ;  /* 0x40004040000b7882 */ /* 0x000fe20000000000 */
[----:B------:R-:W-:Y:S01]  /*0c00*/  UMOV UR5, URZ ;  /* 0x000000ff00057c82 */ /* 0x000fe20008000000 */
[----:B------:R-:W-:Y:S01]  /*0c10*/  UMOV UR7, URZ ;  /* 0x000000ff00077c82 */ /* 0x000fe20008000000 */
[----:B------:R-:W-:-:S02]  /*0c20*/  UIADD3.64 UR8, UPT, UPT, UR4, -UR8, URZ ;  /* 0x8000000804087297 */ /* 0x000fc4000fffe0ff */
[----:B------:R-:W-:Y:S01]  /*0c30*/  UIADD3.64 UR10, UPT, UPT, UR6, UR10, URZ ;  /* 0x0000000a060a7297 */ /* 0x000fe2000fffe0ff */
[----:B------:R-:W-:Y:S01]  /*0c40*/  UMOV UR18, 0x0 ;  /* 0x0000000000127882 */ /* 0x000fe20000000000 */
[----:B------:R-:W-:Y:S01]  /*0c50*/  UMOV UR19, 0x4110490 ;  /* 0x0411049000137882 */ /* 0x000fe20000000000 */
[----:B------:R-:W-:Y:S01]  /*0c60*/  UMOV UR5, 0x80004020 ;  /* 0x8000402000057882 */ /* 0x000fe20000000000 */
[----:B------:R-:W-:Y:S01]  /*0c70*/  UMOV UR7, 0x40004040 ;  /* 0x4000404000077882 */ /* 0x000fe20000000000 */
[----:B------:R-:W-:Y:S01]  /*0c80*/  UMOV UR20, 0x0 ;  /* 0x0000000000147882 */ /* 0x000fe20000000000 */
[----:B------:R-:W-:Y:S01]  /*0c90*/  UMOV UR21, 0x4110490 ;  /* 0x0411049000157882 */ /* 0x000fe20000000000 */
[----:B------:R1:W-:Y:S02]  /*0ca0*/  UTCHMMA gdesc[UR4], gdesc[UR6], tmem[UR15], tmem[UR18], idesc[UR19], !UPT ;  /* 0x00ff1206040075ea */ /* 0x0003e4000f80000f */
[----:B------:R1:W-:Y:S01]  /*0cb0*/  UTCHMMA gdesc[UR8], gdesc[UR10], tmem[UR15], tmem[UR20], idesc[UR21], UPT ;  /* 0x00ff140a080075ea */ /* 0x0003e2000b80000f */
[----:B------:R-:W-:-:S02]  /*0cc0*/  NOP ;  /* 0x0000000000007918 */ /* 0x000fc40000000000 */
.L_x_6:
[----:B------:R-:W-:Y:S02]  /*0cd0*/  ELECT P0, URZ, PT ;  /* 0x0000000000ff782f */ /* 0x000fe40003800000 */
[C---:B------:R-:W-:Y:S01]  /*0ce0*/  LOP3.LUT R27, R22.reuse, 0x7, RZ, 0xc0, !PT ;  /* 0x00000007161b7812 */ /* 0x040fe200078ec0ff */
[----:B-1----:R-:W-:Y:S01]  /*0cf0*/  UIADD3 UR4, UPT, UPT, UR14, 0x2000, URZ ;  /* 0x000020000e047890 */ /* 0x002fe2000fffe0ff */
[----:B------:R-:W-:Y:S01]  /*0d00*/  IMAD.SHL.U32 R26, R22, 0x80, RZ ;  /* 0x00000080161a7824 */ /* 0x000fe200078e00ff */
[----:B------:R-:W-:Y:S01]  /*0d10*/  ISETP.LT.U32.AND P0, PT, R4, 0x20, P0 ;  /* 0x000000200400780c */ /* 0x000fe20000701070 */
[----:B------:R-:W-:Y:S01]  /*0d20*/  UMOV UR5, URZ ;  /* 0x000000ff00057c82 */ /* 0x000fe20008000000 */
[----:B------:R-:W-:-:S05]  /*0d30*/  IMAD.SHL.U32 R4, R22, 0x10, RZ ;  /* 0x0000001016047824 */ /* 0x000fca00078e00ff */
[----:B------:R-:W-:-:S06]  /*0d40*/  LOP3.LUT R29, R4, 0xf0, RZ, 0xc0, !PT ;  /* 0x000000f0041d7812 */ /* 0x000fcc00078ec0ff */
[----:B------:R-:W-:Y:S01]  /*0d50*/  VOTEU.ANY UP0, P0 ;  /* 0x0000000000ff7886 */ /* 0x000fe20000000100 */
[----:B------:R-:W-:-:S04]  /*0d60*/  VOTEU.ANY UP1, P0 ;  /* 0x0000000000ff7886 */ /* 0x000fc80000020100 */
[----:B------:R-:W-:Y:S01]  /*0d70*/  @UP0 UMOV UR6, UR4 ;  /* 0x0000000400060c82 */ /* 0x000fe20008000000 */
[----:B------:R-:W-:Y:S01]  /*0d80*/  USHF.L.U32 UR4, UR12, 0x15, URZ ;  /* 0x000000150c047899 */ /* 0x000fe200080006ff */
[----:B------:R1:W-:Y:S01]  /*0d90*/  @UP1 UTCBAR [UR6], URZ ;  /* 0x000000ff060013e9 */ /* 0x0003e200080000ff */
[----:B------:R-:W-:Y:S01]  /*0da0*/  BAR.SYNC.DEFER_BLOCKING 0x0 ;  /* 0x0000000000007b1d */ /* 0x000fe20000010000 */
[----:B------:R-:W-:Y:S02]  /*0db0*/  USHF.L.U32 UR5, UR12, 0x3, URZ ;  /* 0x000000030c057899 */ /* 0x000fe400080006ff */
[----:B------:R-:W-:Y:S02]  /*0dc0*/  ULOP3.LUT UR4, UR4, 0x600000, URZ, 0xc0, !UPT ;  /* 0x0060000004047892 */ /* 0x000fe4000f8ec0ff */
[----:B------:R-:W-:-:S04]  /*0dd0*/  ULOP3.LUT UR5, UR5, 0x20, URZ, 0xc0, !UPT ;  /* 0x0000002005057892 */ /* 0x000fc8000f8ec0ff */
[----:B------:R-:W-:Y:S01]  /*0de0*/  UIADD3 UR4, UPT, UPT, UR5, UR4, UR15 ;  /* 0x0000000405047290 */ /* 0x000fe2000fffe00f */
[----:B------:R-:W2:Y:S02]  /*0df0*/  SYNCS.PHASECHK.TRANS64.TRYWAIT P0, [UR14+0x2000], RZ ;  /* 0x002000ffff0075a7 */ /* 0x000ea4000800110e */
[----:B-12---:R-:W-:Y:S09]  /*0e00*/  @!P0 BRA `(.L_x_7) ;  /* 0x0000000400f88947 */ /* 0x006ff20003800000 */
.L_x_11:
[----:B------:R-:W-:Y:S01]  /*0e10*/  BAR.SYNC.DEFER_BLOCKING 0x0 ;  /* 0x0000000000007b1d */ /* 0x000fe20000010000 */
[----:B------:R-:W-:Y:S01]  /*0e20*/  LOP3.LUT R22, R22, 0x10, RZ, 0xc0, !PT ;  /* 0x0000001016167812 */ /* 0x000fe200078ec0ff */
[----:B------:R-:W-:Y:S01]  /*0e30*/  IMAD R29, R24, 0x8, R29 ;  /* 0x00000008181d7824 */ /* 0x000fe200078e021d */
[----:B------:R-:W-:Y:S01]  /*0e40*/  LOP3.LUT R26, R26, 0x400, RZ, 0xc0, !PT ;  /* 0x000004001a1a7812 */ /* 0x000fe200078ec0ff */
[----:B------:R-:W-:Y:S02]  /*0e50*/  IMAD R28, R24, 0x4, R27 ;  /* 0x00000004181c7824 */ /* 0x000fe400078e021b */
[----:B------:R-:W-:Y:S01]  /*0e60*/  IMAD.SHL.U32 R24, R22, 0x4, RZ ;  /* 0x0000000416187824 */ /* 0x000fe200078e00ff */
[----:B------:R-:W-:Y:S01]  /*0e70*/  LDTM.16dp32bit_t0_t15.x16 R4, tmem[UR4] ;  /* 0x00000004000479ee */ /* 0x000fe20008a00000 */
[----:B------:R-:W1:Y:S01]  /*0e80*/  LDTM.16dp32bit_t16_t31.x16 R4, tmem[UR4+0x10] ;  /* 0x00001004000479ee */ /* 0x000e620008a20000 */
[----:B------:R-:W-:Y:S01]  /*0e90*/  IMAD.SHL.U32 R28, R28, 0x10, RZ ;  /* 0x000000101c1c7824 */ /* 0x000fe200078e00ff */
[----:B------:R-:W2:Y:S01]  /*0ea0*/  LDCU.64 UR4, c[0x0][0x390] ;  /* 0x00007200ff0477ac */ /* 0x000ea20008000a00 */
[----:B------:R-:W-:Y:S01]  /*0eb0*/  LOP3.LUT R24, R29, R24, RZ, 0x3c, !PT ;  /* 0x000000181d187212 */ /* 0x000fe200078e3cff */
[----:B------:R-:W-:-:S02]  /*0ec0*/  VIADD R31, R26, UR14 ;  /* 0x0000000e1a1f7c36 */ /* 0x000fc40008000000 */
[----:B------:R-:W-:Y:S01]  /*0ed0*/  LOP3.LUT R28, R28, R25, RZ, 0x3c, !PT ;  /* 0x000000191c1c7212 */ /* 0x000fe200078e3cff */
[----:B------:R-:W-:Y:S02]  /*0ee0*/  IMAD.SHL.U32 R23, R23, 0x4, RZ ;  /* 0x0000000417177824 */ /* 0x000fe400078e00ff */
[----:B------:R-:W-:Y:S02]  /*0ef0*/  IMAD R34, R27, 0x800, R24 ;  /* 0x000008001b227824 */ /* 0x000fe400078e0218 */
[----:B------:R-:W-:-:S03]  /*0f00*/  IMAD R31, R22, 0x8, R31 ;  /* 0x00000008161f7824 */ /* 0x000fc600078e021f */
[----:B------:R-:W-:Y:S01]  /*0f10*/  LOP3.LUT R37, R34, 0x10, RZ, 0x3c, !PT ;  /* 0x0000001022257812 */ /* 0x000fe200078e3cff */
[----:B------:R-:W-:Y:S01]  /*0f20*/  IMAD.IADD R22, R28, 0x1, R31 ;  /* 0x000000011c167824 */ /* 0x000fe200078e021f */
[----:B------:R-:W1:Y:S01]  /*0f30*/  @!P2 SYNCS.CCTL.IV [UR14+0x2000] ;  /* 0x00200000ff00a9b1 */ /* 0x000e62000800000e */
[----:B------:R-:W-:Y:S01]  /*0f40*/  NOP ;  /* 0x0000000000007918 */ /* 0x000fe20000000000 */
[----:B-1----:R-:W-:Y:S01]  /*0f50*/  BAR.SYNC.DEFER_BLOCKING 0x0 ;  /* 0x0000000000007b1d */ /* 0x002fe20000010000 */
[C---:B------:R-:W-:Y:S02]  /*0f60*/  LOP3.LUT R24, R34.reuse, 0x20, RZ, 0x3c, !PT ;  /* 0x0000002022187812 */ /* 0x040fe400078e3cff */
[----:B------:R-:W-:Y:S02]  /*0f70*/  LOP3.LUT R25, R34, 0x30, RZ, 0x3c, !PT ;  /* 0x0000003022197812 */ /* 0x000fe400078e3cff */
[----:B--2---:R-:W-:Y:S01]  /*0f80*/  LEA R36, P0, R35, UR4, 0x8 ;  /* 0x0000000423247c11 */ /* 0x004fe2000f8040ff */
[----:B------:R1:W-:Y:S04]  /*0f90*/  STS.128 [R34+UR14], R4 ;  /* 0x0000000422007988 */ /* 0x0003e80008000c0e */
[----:B------:R-:W-:Y:S04]  /*0fa0*/  STS.128 [R37+UR14], R8 ;  /* 0x0000000825007988 */ /* 0x000fe80008000c0e */
[----:B------:R2:W-:Y:S04]  /*0fb0*/  STS.128 [R24+UR14], R12 ;  /* 0x0000000c18007988 */ /* 0x0005e80008000c0e */
[----:B------:R3:W-:Y:S01]  /*0fc0*/  STS.128 [R25+UR14], R16 ;  /* 0x0000001019007988 */ /* 0x0007e20008000c0e */
[----:B------:R-:W-:Y:S01]  /*0fd0*/  BAR.SYNC.DEFER_BLOCKING 0x0 ;  /* 0x0000000000007b1d */ /* 0x000fe20000010000 */
[----:B-1----:R-:W-:Y:S01]  /*0fe0*/  IMAD.SHL.U32 R4, R33, 0x40, RZ ;  /* 0x0000004021047824 */ /* 0x002fe200078e00ff */
[----:B------:R-:W-:Y:S01]  /*0ff0*/  LEA R34, P6, R20, UR4, 0x2 ;  /* 0x0000000414227c11 */ /* 0x000fe2000f8c10ff */
[----:B--2---:R-:W-:-:S02]  /*1000*/  IMAD.SHL.U32 R13, R35, 0x40, RZ ;  /* 0x00000040230d7824 */ /* 0x004fc400078e00ff */
[----:B------:R-:W-:Y:S01]  /*1010*/  IMAD.SHL.U32 R14, R32, 0x4, RZ ;  /* 0x00000004200e7824 */ /* 0x000fe200078e00ff */
[----:B------:R-:W-:Y:S02]  /*1020*/  LEA R32, P2, R33, UR4, 0x8 ;  /* 0x0000000421207c11 */ /* 0x000fe4000f8440ff */
[----:B------:R-:W-:Y:S02]  /*1030*/  LEA.HI.X R13, R13, UR5, RZ, 0x2, P0 ;  /* 0x000000050d0d7c11 */ /* 0x000fe400080f14ff */
[----:B---3--:R-:W-:Y:S02]  /*1040*/  LEA R16, P0, R0, UR4, 0x2 ;  /* 0x0000000400107c11 */ /* 0x008fe4000f8010ff */
[----:B------:R-:W-:Y:S02]  /*1050*/  LEA.HI.X R12, R4, UR5, RZ, 0x2, P2 ;  /* 0x00000005040c7c11 */ /* 0x000fe400090f14ff */
[----:B------:R-:W-:Y:S02]  /*1060*/  LEA.HI.X R8, R0, UR5, RZ, 0x2, P0 ;  /* 0x0000000500087c11 */ /* 0x000fe400080f14ff */
[----:B------:R-:W-:-:S02]  /*1070*/  IADD3 R16, P0, PT, R23, R16, RZ ;  /* 0x0000001017107210 */ /* 0x000fc40007f1e0ff */
[C---:B------:R-:W-:Y:S01]  /*1080*/  LEA R18, P2, R2.reuse, UR4, 0x2 ;  /* 0x0000000402127c11 */ /* 0x040fe2000f8410ff */
[----:B------:R-:W1:Y:S01]  /*1090*/  LDSM.16.M88.4 R24, [R22] ;  /* 0x000000001618783b */ /* 0x000e620000000200 */
[C---:B------:R-:W-:Y:S01]  /*10a0*/  IADD3 R14, P4, P5, R23.reuse, UR4, R14 ;  /* 0x00000004170e7c10 */ /* 0x040fe2000fd9e00e */
[----:B------:R-:W-:Y:S01]  /*10b0*/  IMAD.X R17, RZ, RZ, R8, P0 ;  /* 0x000000ffff117224 */ /* 0x000fe200000e0608 */
[----:B------:R-:W-:Y:S01]  /*10c0*/  LEA.HI.X R15, R2, UR5, RZ, 0x2, P2 ;  /* 0x00000005020f7c11 */ /* 0x000fe200090f14ff */
[----:B------:R-:W2:Y:S01]  /*10d0*/  LDSM.16.M88.4 R28, [R22+0x100] ;  /* 0x00010000161c783b */ /* 0x000ea20000000200 */
[----:B------:R-:W-:Y:S02]  /*10e0*/  IADD3 R18, P2, PT, R23, R18, RZ ;  /* 0x0000001217127210 */ /* 0x000fe40007f5e0ff */
[----:B------:R-:W-:Y:S01]  /*10f0*/  LEA R0, P3, R3, UR4, 0x8 ;  /* 0x0000000403007c11 */ /* 0x000fe2000f8640ff */
[----:B------:R-:W3:Y:S01]  /*1100*/  LDSM.16.M88.4 R4, [R22+0x200] ;  /* 0x000200001604783b */ /* 0x000ee20000000200 */
[----:B------:R-:W-:Y:S01]  /*1110*/  IADD3 R2, P0, PT, R23, R36, RZ ;  /* 0x0000002417027210 */ /* 0x000fe20007f1e0ff */
[----:B------:R-:W-:Y:S01]  /*1120*/  IMAD.X R19, RZ, RZ, R15, P2 ;  /* 0x000000ffff137224 */ /* 0x000fe200010e060f */
[----:B------:R-:W-:Y:S01]  /*1130*/  IADD3.X R15, PT, PT, RZ, UR5, RZ, P4, P5 ;  /* 0x00000005ff0f7c10 */ /* 0x000fe2000a7ea4ff */
[----:B------:R-:W4:Y:S01]  /*1140*/  LDSM.16.M88.4 R8, [R22+0x300] ;  /* 0x000300001608783b */ /* 0x000f220000000200 */
[----:B------:R-:W-:-:S02]  /*1150*/  LEA.HI.X R33, R20, UR5, RZ, 0x2, P6 ;  /* 0x0000000514217c11 */ /* 0x000fc4000b0f14ff */
[----:B------:R-:W-:Y:S01]  /*1160*/  IADD3 R36, P4, PT, R23, R0, RZ ;  /* 0x0000000017247210 */ /* 0x000fe20007f9e0ff */
[----:B------:R-:W-:Y:S01]  /*1170*/  IMAD.SHL.U32 R0, R3, 0x40, RZ ;  /* 0x0000004003007824 */ /* 0x000fe200078e00ff */
[----:B------:R-:W-:Y:S01]  /*1180*/  IADD3 R34, P6, PT, R23, R34, RZ ;  /* 0x0000002217227210 */ /* 0x000fe20007fde0ff */
[----:B------:R-:W-:Y:S01]  /*1190*/  IMAD.X R3, RZ, RZ, R13, P0 ;  /* 0x000000ffff037224 */ /* 0x000fe200000e060d */
[C---:B------:R-:W-:Y:S01]  /*11a0*/  LEA R20, P5, R21.reuse, UR4, 0x8 ;  /* 0x0000000415147c11 */ /* 0x040fe2000f8a40ff */
[----:B------:R-:W-:Y:S01]  /*11b0*/  IMAD.SHL.U32 R21, R21, 0x40, RZ ;  /* 0x0000004015157824 */ /* 0x000fe200078e00ff */
[C---:B------:R-:W-:Y:S01]  /*11c0*/  IADD3 R32, P2, PT, R23.reuse, R32, RZ ;  /* 0x0000002017207210 */ /* 0x040fe20007f5e0ff */
[----:B------:R-:W-:Y:S01]  /*11d0*/  IMAD.X R35, RZ, RZ, R33, P6 ;  /* 0x000000ffff237224 */ /* 0x000fe200030e0621 */
[----:B------:R-:W-:Y:S02]  /*11e0*/  LEA.HI.X R0, R0, UR5, RZ, 0x2, P3 ;  /* 0x0000000500007c11 */ /* 0x000fe400098f14ff */
[----:B------:R-:W-:Y:S01]  /*11f0*/  IADD3 R20, P6, PT, R23, R20, RZ ;  /* 0x0000001417147210 */ /* 0x000fe20007fde0ff */
[----:B------:R-:W-:Y:S01]  /*1200*/  IMAD.X R33, RZ, RZ, R12, P2 ;  /* 0x000000ffff217224 */ /* 0x000fe200010e060c */
[----:B------:R-:W-:Y:S01]  /*1210*/  LEA.HI.X R21, R21, UR5, RZ, 0x2, P5 ;  /* 0x0000000515157c11 */ /* 0x000fe2000a8f14ff */
[----:B------:R-:W-:-:S04]  /*1220*/  IMAD.X R37, RZ, RZ, R0, P4 ;  /* 0x000000ffff257224 */ /* 0x000fc800020e0600 */
[----:B------:R-:W-:Y:S01]  /*1230*/  IMAD.X R21, RZ, RZ, R21, P6 ;  /* 0x000000ffff157224 */ /* 0x000fe200030e0615 */
[----:B-1----:R1:W-:Y:S04]  /*1240*/  STG.E desc[UR16][R14.64], R24 ;  /* 0x000000180e007986 */ /* 0x0023e8000c101910 */
[----:B------:R1:W-:Y:S04]  /*1250*/  STG.E desc[UR16][R14.64+0x80], R25 ;  /* 0x000080190e007986 */ /* 0x0003e8000c101910 */
[----:B------:R1:W-:Y:S04]  /*1260*/  STG.E desc[UR16][R16.64], R26 ;  /* 0x0000001a10007986 */ /* 0x0003e8000c101910 */
[----:B------:R1:W-:Y:S04]  /*1270*/  STG.E desc[UR16][R16.64+0x80], R27 ;  /* 0x0000801b10007986 */ /* 0x0003e8000c101910 */
[----:B--2---:R1:W-:Y:S04]  /*1280*/  STG.E desc[UR16][R18.64], R28 ;  /* 0x0000001c12007986 */ /* 0x0043e8000c101910 */
[----:B------:R1:W-:Y:S04]  /*1290*/  STG.E desc[UR16][R18.64+0x80], R29 ;  /* 0x0000801d12007986 */ /* 0x0003e8000c101910 */
[----:B------:R1:W-:Y:S04]  /*12a0*/  STG.E desc[UR16][R34.64], R30 ;  /* 0x0000001e22007986 */ /* 0x0003e8000c101910 */
[----:B------:R1:W-:Y:S04]  /*12b0*/  STG.E desc[UR16][R34.64+0x80], R31 ;  /* 0x0000801f22007986 */ /* 0x0003e8000c101910 */
[----:B---3--:R1:W-:Y:S04]  /*12c0*/  STG.E desc[UR16][R2.64], R4 ;  /* 0x0000000402007986 */ /* 0x0083e8000c101910 */
[----:B------:R1:W-:Y:S04]  /*12d0*/  STG.E desc[UR16][R2.64+0x80], R5 ;  /* 0x0000800502007986 */ /* 0x0003e8000c101910 */
[----:B------:R1:W-:Y:S04]  /*12e0*/  STG.E desc[UR16][R32.64], R6 ;  /* 0x0000000620007986 */ /* 0x0003e8000c101910 */
[----:B------:R1:W-:Y:S04]  /*12f0*/  STG.E desc[UR16][R32.64+0x80], R7 ;  /* 0x0000800720007986 */ /* 0x0003e8000c101910 */
[----:B----4-:R1:W-:Y:S04]  /*1300*/  STG.E desc[UR16][R36.64], R8 ;  /* 0x0000000824007986 */ /* 0x0103e8000c101910 */
[----:B------:R1:W-:Y:S04]  /*1310*/  STG.E desc[UR16][R36.64+0x80], R9 ;  /* 0x0000800924007986 */ /* 0x0003e8000c101910 */
[----:B------:R1:W-:Y:S04]  /*1320*/  STG.E desc[UR16][R20.64], R10 ;  /* 0x0000000a14007986 */ /* 0x0003e8000c101910 */
[----:B------:R1:W-:Y:S01]  /*1330*/  STG.E desc[UR16][R20.64+0x80], R11 ;  /* 0x0000800b14007986 */ /* 0x0003e2000c101910 */
[----:B------:R-:W-:Y:S06]  /*1340*/  BAR.SYNC.DEFER_BLOCKING 0x0 ;  /* 0x0000000000007b1d */ /* 0x000fec0000010000 */
[----:B------:R-:W-:Y:S05]  /*1350*/  @P1 BRA `(.L_x_8) ;  /* 0x00000000009c1947 */ /* 0x000fea0003800000 */
[----:B------:R-:W-:Y:S01]  /*1360*/  NOP ;  /* 0x0000000000007918 */ /* 0x000fe20000000000 */
[----:B------:R-:W-:Y:S01]  /*1370*/  UMOV UR4, 0x50 ;  /* 0x0000005000047882 */ /* 0x000fe20000000000 */
[----:B------:R-:W-:Y:S01]  /*1380*/  IMAD.U32 R0, RZ, RZ, UR15 ;  /* 0x0000000fff007e24 */ /* 0x000fe2000f8e00ff */
[----:B------:R-:W-:Y:S01]  /*1390*/  ULEA UR13, UR13, UR4, 0x18 ;  /* 0x000000040d0d7291 */ /* 0x000fe2000f8ec0ff */
[----:B-1----:R-:W-:Y:S02]  /*13a0*/  IMAD.MOV.U32 R3, RZ, RZ, 0x3 ;  /* 0x00000003ff037424 */ /* 0x002fe400078e00ff */
[----:B------:R-:W-:Y:S01]  /*13b0*/  IMAD.MOV.U32 R7, RZ, RZ, 0x1 ;  /* 0x00000001ff077424 */ /* 0x000fe200078e00ff */
[----:B------:R-:W-:-:S04]  /*13c0*/  LOP3.LUT R0, R0, 0xffff, RZ, 0xc0, !PT ;  /* 0x0000ffff00007812 */ /* 0x000fc800078ec0ff */
[----:B------:R-:W-:Y:S01]  /*13d0*/  SHF.R.U32.HI R0, RZ, 0x5, R0 ;  /* 0x00000005ff007819 */ /* 0x000fe20000011600 */
[----:B------:R-:W1:Y:S04]  /*13e0*/  LDS R5, [UR13] ;  /* 0x0000000dff057984 */ /* 0x000e680008000800 */
[----:B------:R-:W-:Y:S01]  /*13f0*/  VIADD R2, R0, 0x10 ;  /* 0x0000001000027836 */ /* 0x000fe20000000000 */
[----:B------:R-:W-:-:S04]  /*1400*/  SHF.L.U32 R0, R3, R0, RZ ;  /* 0x0000000003007219 */ /* 0x000fc800000006ff */
[----:B------:R-:W-:-:S04]  /*1410*/  SHF.L.U32 R3, R7, R2, RZ ;  /* 0x0000000207037219 */ /* 0x000fc800000006ff */
[----:B------:R-:W-:-:S04]  /*1420*/  LOP3.LUT R0, R3, R0, RZ, 0xfc, !PT ;  /* 0x0000000003007212 */ /* 0x000fc800078efcff */
[C---:B------:R-:W-:Y:S02]  /*1430*/  LOP3.LUT R2, R0.reuse, 0xffff, RZ, 0xc0, !PT ;  /* 0x0000ffff00027812 */ /* 0x040fe400078ec0ff */
[----:B-1----:R-:W-:-:S04]  /*1440*/  LOP3.LUT R3, R0, 0xffff, R5, 0x80, !PT ;  /* 0x0000ffff00037812 */ /* 0x002fc800078e8005 */
[----:B------:R-:W-:-:S13]  /*1450*/  ISETP.NE.AND P0, PT, R3, R2, PT ;  /* 0x000000020300720c */ /* 0x000fda0003f05270 */
[----:B------:R-:W-:Y:S05]  /*1460*/  @P0 BRA `(.L_x_9) ;  /* 0x0000000000500947 */ /* 0x000fea0003800000 */
[----:B------:R-:W-:Y:S02]  /*1470*/  SHF.R.U32.HI R5, RZ, 0x10, R5 ;  /* 0x00000010ff057819 */ /* 0x000fe40000011605 */
[----:B------:R-:W-:-:S04]  /*1480*/  SHF.R.U32.HI R2, RZ, 0x10, R0 ;  /* 0x00000010ff027819 */ /* 0x000fc80000011600 */
[----:B------:R-:W-:-:S04]  /*1490*/  LOP3.LUT R5, R5, R2, RZ, 0xc0, !PT ;  /* 0x0000000205057212 */ /* 0x000fc800078ec0ff */
[----:B------:R-:W-:-:S13]  /*14a0*/  ISETP.NE.AND P0, PT, R5, R2, PT ;  /* 0x000000020500720c */ /* 0x000fda0003f05270 */
[----:B------:R-:W-:Y:S05]  /*14b0*/  @P0 BRA `(.L_x_10) ;  /* 0x0000000000300947 */ /* 0x000fea0003800000 */
[----:B------:R-:W-:Y:S01]  /*14c0*/  R2UR UR4, R0 ;  /* 0x00000000000472ca */ /* 0x000fe200000e0000 */
[----:B------:R-:W-:Y:S01]  /*14d0*/  VOTEU.ANY UR5, UPT, PT ;  /* 0x0000000000057886 */ /* 0x000fe200038e0100 */
[----:B------:R-:W1:Y:S01]  /*14e0*/  S2R R0, SR_LANEID ;  /* 0x0000000000007919 */ /* 0x000e620000000000 */
[----:B------:R-:W-:-:S10]  /*14f0*/  UFLO.U32 UR5, UR5 ;  /* 0x00000005000572bd */ /* 0x000fd400080e0000 */
[----:B------:R-:W-:-:S06]  /*1500*/  ULOP3.LUT UR4, URZ, UR4, URZ, 0x33, !UPT ;  /* 0x00000004ff047292 */ /* 0x000fcc000f8e33ff */
[----:B------:R-:W-:-:S04]  /*1510*/  IMAD.U32 R2, RZ, RZ, UR4 ;  /* 0x00000004ff027e24 */ /* 0x000fc8000f8e00ff */
[----:B------:R-:W2:Y:S02]  /*1520*/  REDUX UR6, R2 ;  /* 0x00000000020673c4 */ /* 0x000ea40000000000 */
[----:B------:R3:W-:Y:S01]  /*1530*/  UTCATOMSWS.AND URZ, UR4 ;  /* 0x0000000400ff79e3 */ /* 0x0007e20008000000 */
[----:B-1----:R-:W-:Y:S01]  /*1540*/  ISETP.EQ.U32.AND P0, PT, R0, UR5, PT ;  /* 0x0000000500007c0c */ /* 0x002fe2000bf02070 */
[----:B--2---:R-:W-:-:S12]  /*1550*/  IMAD.U32 R0, RZ, RZ, UR6 ;  /* 0x00000006ff007e24 */ /* 0x004fd8000f8e00ff */
[----:B------:R3:W-:Y:S01]  /*1560*/  @P0 ATOMS.AND RZ, [UR13], R0 ;  /* 0x00000000ffff098c */ /* 0x0007e2000a80000d */
[----:B------:R-:W-:Y:S05]  /*1570*/  BRA `(.L_x_8) ;  /* 0x0000000000147947 */ /* 0x000fea0003800000 */
.L_x_10:
[----:B------:R-:W-:-:S07]  /*1580*/  MOV R2, 0x15a0 ;  /* 0x000015a000027802 */ /* 0x000fce0000000f00 */
[----:B0-----:R-:W-:Y:S05]  /*1590*/  CALL.REL.NOINC `($__internal_0_$__cuda_sm10x_tcgen05_guardrail_trap_col_being_dealloced_not_returned_by_alloc) ;  /* 0x0000000000207944 */ /* 0x001fea0003c00000 */
[----:B------:R-:W-:Y:S05]  /*15a0*/  BRA `(.L_x_8) ;  /* 0x0000000000087947 */ /* 0x000fea0003800000 */
.L_x_9:
[----:B------:R-:W-:-:S07]  /*15b0*/  MOV R2, 0x15d0 ;  /* 0x000015d000027802 */ /* 0x000fce0000000f00 */
[----:B0-----:R-:W-:Y:S05]  /*15c0*/  CALL.REL.NOINC `($__internal_2_$__cuda_sm10x_tcgen05_guardrail_trap_unallocated_columns_being_dealloced) ;  /* 0x00000000002c7944 */ /* 0x001fea0003c00000 */
.L_x_8:
[----:B------:R-:W-:Y:S01]  /*15d0*/  NOP ;  /* 0x0000000000007918 */ /* 0x000fe20000000000 */
[----:B---3--:R-:W-:Y:S05]  /*15e0*/  EXIT ;  /* 0x000000000000794d */ /* 0x008fea0003800000 */
.L_x_7:
[----:B------:R-:W1:Y:S02]  /*15f0*/  SYNCS.PHASECHK.TRANS64.TRYWAIT P0, [UR14+0x2000], RZ ;  /* 0x002000ffff0075a7 */ /* 0x000e64000800110e */
[----:B-1----:R-:W-:Y:S05]  /*1600*/  @!P0 BRA `(.L_x_7) ;  /* 0xfffffffc00f88947 */ /* 0x002fea000383ffff */
[----:B------:R-:W-:Y:S05]  /*1610*/  BRA `(.L_x_11) ;  /* 0xfffffff400fc7947 */ /* 0x000fea000383ffff */
        .weak           $__internal_0_$__cuda_sm10x_tcgen05_guardrail_trap_col_being_dealloced_not_returned_by_alloc
        .type           $__internal_0_$__cuda_sm10x_tcgen05_guardrail_trap_col_being_dealloced_not_returned_by_alloc,@function
        .size           $__internal_0_$__cuda_sm10x_tcgen05_guardrail_trap_col_being_dealloced_not_returned_by_alloc,($__internal_1_$__cuda_sm10x_tcgen05_guardrail_trap_phase_invalid_during_alloc - $__internal_0_$__cuda_sm10x_tcgen05_guardrail_trap_col_being_dealloced_not_returned_by_alloc)
$__internal_0_$__cuda_sm10x_tcgen05_guardrail_trap_col_being_dealloced_not_returned_by_alloc:
[----:B------:R-:W-:Y:S05]  /*1620*/  BPT.TRAP 0x1 ;  /* 0x000000040000795c */ /* 0x000fea0000300000 */
[----:B------:R-:W-:-:S04]  /*1630*/  IMAD.MOV.U32 R3, RZ, RZ, 0x0 ;  /* 0x00000000ff037424 */ /* 0x000fc800078e00ff */
[----:B------:R-:W-:Y:S05]  /*1640*/  RET.REL.NODEC R2 `(gluon_mma) ;  /* 0xffffffe8026c7950 */ /* 0x000fea0003c3ffff */
        .weak           $__internal_1_$__cuda_sm10x_tcgen05_guardrail_trap_phase_invalid_during_alloc
        .type           $__internal_1_$__cuda_sm10x_tcgen05_guardrail_trap_phase_invalid_during_alloc,@function
        .size           $__internal_1_$__cuda_sm10x_tcgen05_guardrail_trap_phase_invalid_during_alloc,($__internal_2_$__cuda_sm10x_tcgen05_guardrail_trap_unallocated_columns_being_dealloced - $__internal_1_$__cuda_sm10x_tcgen05_guardrail_trap_phase_invalid_during_alloc)
$__internal_1_$__cuda_sm10x_tcgen05_guardrail_trap_phase_invalid_during_alloc:
[----:B------:R-:W-:Y:S05]  /*1650*/  BPT.TRAP 0x1 ;  /* 0x000000040000795c */ /* 0x000fea0000300000 */
[----:B------:R-:W-:-:S04]  /*1660*/  IMAD.MOV.U32 R3, RZ, RZ, 0x0 ;  /* 0x00000000ff037424 */ /* 0x000fc800078e00ff */
[----:B------:R-:W-:Y:S05]  /*1670*/  RET.REL.NODEC R2 `(gluon_mma) ;  /* 0xffffffe802607950 */ /* 0x000fea0003c3ffff */
        .weak           $__internal_2_$__cuda_sm10x_tcgen05_guardrail_trap_unallocated_columns_being_dealloced
        .type           $__internal_2_$__cuda_sm10x_tcgen05_guardrail_trap_unallocated_columns_being_dealloced,@function
        .size           $__internal_2_$__cuda_sm10x_tcgen05_guardrail_trap_unallocated_columns_being_dealloced,(.L_x_15 - $__internal_2_$__cuda_sm10x_tcgen05_guardrail_trap_unallocated_columns_being_dealloced)
$__internal_2_$__cuda_sm10x_tcgen05_guardrail_trap_unallocated_columns_being_dealloced:
[----:B------:R-:W-:Y:S05]  /*1680*/  BPT.TRAP 0x1 ;  /* 0x000000040000795c */ /* 0x000fea0000300000 */
[----:B------:R-:W-:-:S04]  /*1690*/  IMAD.MOV.U32 R3, RZ, RZ, 0x0 ;  /* 0x00000000ff037424 */ /* 0x000fc800078e00ff */
[----:B------:R-:W-:Y:S05]  /*16a0*/  RET.REL.NODEC R2 `(gluon_mma) ;  /* 0xffffffe802547950 */ /* 0x000fea0003c3ffff */
.L_x_12:
[----:B------:R-:W-:-:S00]  /*16b0*/  BRA `(.L_x_12) ;  /* 0xfffffffc00fc7947 */ /* 0x000fc0000383ffff */
[----:B------:R-:W-:-:S00]  /*16c0*/  NOP ;  /* 0x0000000000007918 */ /* 0x000fc00000000000 */
        /* <DEDUP_REMOVED lines=11> */
.L_x_15:


//--------------------- .nv.shared.gluon_mma      --------------------------
	.section	.nv.shared.gluon_mma,"aw",@nobits
	.sectionflags	@""
	.align	16
	.zero		1024


//--------------------- .nv.shared.reserved.0     --------------------------
	.section	.nv.shared.reserved.0,"aw",@nobits
	.align	8
	.weak		__nv_reservedSMEM_offset_0_alias
	.size		__nv_reservedSMEM_offset_0_alias, 0, 64
	.other		__nv_reservedSMEM_offset_0_alias,@"STO_CUDA_RESERVED_SHARED STV_DEFAULT"
__nv_reservedSMEM_offset_0_alias:
	.zero		0
.nv.shared.reserved.0:
	.zero		64
	.weak		__nv_reservedSMEM_allocation_phase
	.type		__nv_reservedSMEM_allocation_phase,@object
	.size		__nv_reservedSMEM_allocation_phase,(.L_0 - __nv_reservedSMEM_allocation_phase)
__nv_reservedSMEM_allocation_phase:
	.zero		1
.L_0:
	.zero		7
	.weak		__nv_reservedSMEM_devtool_atexit_pc
	.type		__nv_reservedSMEM_devtool_atexit_pc,@object
	.size		__nv_reservedSMEM_devtool_atexit_pc,(__nv_reservedSMEM_allocation_mask - __nv_reservedSMEM_devtool_atexit_pc)
__nv_reservedSMEM_devtool_atexit_pc:
	.zero		8
	.weak		__nv_reservedSMEM_allocation_mask
	.type		__nv_reservedSMEM_allocation_mask,@object
	.size		__nv_reservedSMEM_allocation_mask,(.L_2 - __nv_reservedSMEM_allocation_mask)
__nv_reservedSMEM_allocation_mask:
	.zero		4
.L_2:


//--------------------- .nv.constant0.gluon_mma   --------------------------
	.section	.nv.constant0.gluon_mma,"a",@progbits
	.sectionflags	@""
	.align	4
.nv.constant0.gluon_mma:
	.zero		936


//--------------------- SYMBOLS --------------------------

	.type		.nv.reservedSmem.offset0,@object
	.size		.nv.reservedSmem.offset0,0x4
	.type		.nv.reservedSmem.cap,@object
	.size		.nv.reservedSmem.cap,0x4
